//
// Generated by NVIDIA NVVM Compiler
//
// Compiler Build ID: CL-36424714
// Cuda compilation tools, release 13.0, V13.0.88
// Based on NVVM 20.0.0
//

.version 9.0
.target sm_100
.address_size 64

	// .globl	_Z4csrmPiS_S_S_S_

.visible .entry _Z4csrmPiS_S_S_S_(
	.param .u64 .ptr .align 1 _Z4csrmPiS_S_S_S__param_0,
	.param .u64 .ptr .align 1 _Z4csrmPiS_S_S_S__param_1,
	.param .u64 .ptr .align 1 _Z4csrmPiS_S_S_S__param_2,
	.param .u64 .ptr .align 1 _Z4csrmPiS_S_S_S__param_3,
	.param .u64 .ptr .align 1 _Z4csrmPiS_S_S_S__param_4
)
{
	.reg .pred 	%p<10>;
	.reg .b32 	%r<174>;
	.reg .b64 	%rd<87>;

	ld.param.u64 	%rd7, [_Z4csrmPiS_S_S_S__param_0];
	ld.param.u64 	%rd8, [_Z4csrmPiS_S_S_S__param_1];
	ld.param.u64 	%rd9, [_Z4csrmPiS_S_S_S__param_2];
	ld.param.u64 	%rd10, [_Z4csrmPiS_S_S_S__param_3];
	ld.param.u64 	%rd6, [_Z4csrmPiS_S_S_S__param_4];
	cvta.to.global.u64 	%rd1, %rd10;
	cvta.to.global.u64 	%rd2, %rd8;
	cvta.to.global.u64 	%rd3, %rd7;
	cvta.to.global.u64 	%rd11, %rd9;
	mov.u32 	%r1, %tid.x;
	mul.wide.u32 	%rd12, %r1, 4;
	add.s64 	%rd13, %rd11, %rd12;
	ld.global.u32 	%r162, [%rd13];
	ld.global.u32 	%r3, [%rd13+4];
	setp.ge.s32 	%p1, %r162, %r3;
	mov.b32 	%r173, 0;
	@%p1 bra 	$L__BB0_13;
	add.s32 	%r39, %r162, 1;
	max.s32 	%r40, %r3, %r39;
	sub.s32 	%r4, %r40, %r162;
	and.b32  	%r5, %r4, 15;
	sub.s32 	%r41, %r162, %r40;
	setp.gt.u32 	%p2, %r41, -16;
	mov.b32 	%r173, 0;
	@%p2 bra 	$L__BB0_4;
	and.b32  	%r43, %r4, -16;
	neg.s32 	%r158, %r43;
	add.s64 	%rd4, %rd3, 32;
	add.s64 	%rd5, %rd2, 32;
	mov.b32 	%r173, 0;
$L__BB0_3:
	.pragma "nounroll";
	mul.wide.s32 	%rd14, %r162, 4;
	add.s64 	%rd15, %rd4, %rd14;
	add.s64 	%rd16, %rd5, %rd14;
	ld.global.u32 	%r44, [%rd15+-32];
	ld.global.u32 	%r45, [%rd16+-32];
	mul.wide.s32 	%rd17, %r45, 4;
	add.s64 	%rd18, %rd1, %rd17;
	ld.global.u32 	%r46, [%rd18];
	mad.lo.s32 	%r47, %r46, %r44, %r173;
	ld.global.u32 	%r48, [%rd15+-28];
	ld.global.u32 	%r49, [%rd16+-28];
	mul.wide.s32 	%rd19, %r49, 4;
	add.s64 	%rd20, %rd1, %rd19;
	ld.global.u32 	%r50, [%rd20];
	mad.lo.s32 	%r51, %r50, %r48, %r47;
	ld.global.u32 	%r52, [%rd15+-24];
	ld.global.u32 	%r53, [%rd16+-24];
	mul.wide.s32 	%rd21, %r53, 4;
	add.s64 	%rd22, %rd1, %rd21;
	ld.global.u32 	%r54, [%rd22];
	mad.lo.s32 	%r55, %r54, %r52, %r51;
	ld.global.u32 	%r56, [%rd15+-20];
	ld.global.u32 	%r57, [%rd16+-20];
	mul.wide.s32 	%rd23, %r57, 4;
	add.s64 	%rd24, %rd1, %rd23;
	ld.global.u32 	%r58, [%rd24];
	mad.lo.s32 	%r59, %r58, %r56, %r55;
	ld.global.u32 	%r60, [%rd15+-16];
	ld.global.u32 	%r61, [%rd16+-16];
	mul.wide.s32 	%rd25, %r61, 4;
	add.s64 	%rd26, %rd1, %rd25;
	ld.global.u32 	%r62, [%rd26];
	mad.lo.s32 	%r63, %r62, %r60, %r59;
	ld.global.u32 	%r64, [%rd15+-12];
	ld.global.u32 	%r65, [%rd16+-12];
	mul.wide.s32 	%rd27, %r65, 4;
	add.s64 	%rd28, %rd1, %rd27;
	ld.global.u32 	%r66, [%rd28];
	mad.lo.s32 	%r67, %r66, %r64, %r63;
	ld.global.u32 	%r68, [%rd15+-8];
	ld.global.u32 	%r69, [%rd16+-8];
	mul.wide.s32 	%rd29, %r69, 4;
	add.s64 	%rd30, %rd1, %rd29;
	ld.global.u32 	%r70, [%rd30];
	mad.lo.s32 	%r71, %r70, %r68, %r67;
	ld.global.u32 	%r72, [%rd15+-4];
	ld.global.u32 	%r73, [%rd16+-4];
	mul.wide.s32 	%rd31, %r73, 4;
	add.s64 	%rd32, %rd1, %rd31;
	ld.global.u32 	%r74, [%rd32];
	mad.lo.s32 	%r75, %r74, %r72, %r71;
	ld.global.u32 	%r76, [%rd15];
	ld.global.u32 	%r77, [%rd16];
	mul.wide.s32 	%rd33, %r77, 4;
	add.s64 	%rd34, %rd1, %rd33;
	ld.global.u32 	%r78, [%rd34];
	mad.lo.s32 	%r79, %r78, %r76, %r75;
	ld.global.u32 	%r80, [%rd15+4];
	ld.global.u32 	%r81, [%rd16+4];
	mul.wide.s32 	%rd35, %r81, 4;
	add.s64 	%rd36, %rd1, %rd35;
	ld.global.u32 	%r82, [%rd36];
	mad.lo.s32 	%r83, %r82, %r80, %r79;
	ld.global.u32 	%r84, [%rd15+8];
	ld.global.u32 	%r85, [%rd16+8];
	mul.wide.s32 	%rd37, %r85, 4;
	add.s64 	%rd38, %rd1, %rd37;
	ld.global.u32 	%r86, [%rd38];
	mad.lo.s32 	%r87, %r86, %r84, %r83;
	ld.global.u32 	%r88, [%rd15+12];
	ld.global.u32 	%r89, [%rd16+12];
	mul.wide.s32 	%rd39, %r89, 4;
	add.s64 	%rd40, %rd1, %rd39;
	ld.global.u32 	%r90, [%rd40];
	mad.lo.s32 	%r91, %r90, %r88, %r87;
	ld.global.u32 	%r92, [%rd15+16];
	ld.global.u32 	%r93, [%rd16+16];
	mul.wide.s32 	%rd41, %r93, 4;
	add.s64 	%rd42, %rd1, %rd41;
	ld.global.u32 	%r94, [%rd42];
	mad.lo.s32 	%r95, %r94, %r92, %r91;
	ld.global.u32 	%r96, [%rd15+20];
	ld.global.u32 	%r97, [%rd16+20];
	mul.wide.s32 	%rd43, %r97, 4;
	add.s64 	%rd44, %rd1, %rd43;
	ld.global.u32 	%r98, [%rd44];
	mad.lo.s32 	%r99, %r98, %r96, %r95;
	ld.global.u32 	%r100, [%rd15+24];
	ld.global.u32 	%r101, [%rd16+24];
	mul.wide.s32 	%rd45, %r101, 4;
	add.s64 	%rd46, %rd1, %rd45;
	ld.global.u32 	%r102, [%rd46];
	mad.lo.s32 	%r103, %r102, %r100, %r99;
	ld.global.u32 	%r104, [%rd15+28];
	ld.global.u32 	%r105, [%rd16+28];
	mul.wide.s32 	%rd47, %r105, 4;
	add.s64 	%rd48, %rd1, %rd47;
	ld.global.u32 	%r106, [%rd48];
	mad.lo.s32 	%r173, %r106, %r104, %r103;
	add.s32 	%r162, %r162, 16;
	add.s32 	%r158, %r158, 16;
	setp.ne.s32 	%p3, %r158, 0;
	@%p3 bra 	$L__BB0_3;
$L__BB0_4:
	setp.eq.s32 	%p4, %r5, 0;
	@%p4 bra 	$L__BB0_13;
	and.b32  	%r16, %r4, 7;
	setp.lt.u32 	%p5, %r5, 8;
	@%p5 bra 	$L__BB0_7;
	mul.wide.s32 	%rd49, %r162, 4;
	add.s64 	%rd50, %rd3, %rd49;
	ld.global.u32 	%r108, [%rd50];
	add.s64 	%rd51, %rd2, %rd49;
	ld.global.u32 	%r109, [%rd51];
	mul.wide.s32 	%rd52, %r109, 4;
	add.s64 	%rd53, %rd1, %rd52;
	ld.global.u32 	%r110, [%rd53];
	mad.lo.s32 	%r111, %r110, %r108, %r173;
	ld.global.u32 	%r112, [%rd50+4];
	ld.global.u32 	%r113, [%rd51+4];
	mul.wide.s32 	%rd54, %r113, 4;
	add.s64 	%rd55, %rd1, %rd54;
	ld.global.u32 	%r114, [%rd55];
	mad.lo.s32 	%r115, %r114, %r112, %r111;
	ld.global.u32 	%r116, [%rd50+8];
	ld.global.u32 	%r117, [%rd51+8];
	mul.wide.s32 	%rd56, %r117, 4;
	add.s64 	%rd57, %rd1, %rd56;
	ld.global.u32 	%r118, [%rd57];
	mad.lo.s32 	%r119, %r118, %r116, %r115;
	ld.global.u32 	%r120, [%rd50+12];
	ld.global.u32 	%r121, [%rd51+12];
	mul.wide.s32 	%rd58, %r121, 4;
	add.s64 	%rd59, %rd1, %rd58;
	ld.global.u32 	%r122, [%rd59];
	mad.lo.s32 	%r123, %r122, %r120, %r119;
	ld.global.u32 	%r124, [%rd50+16];
	ld.global.u32 	%r125, [%rd51+16];
	mul.wide.s32 	%rd60, %r125, 4;
	add.s64 	%rd61, %rd1, %rd60;
	ld.global.u32 	%r126, [%rd61];
	mad.lo.s32 	%r127, %r126, %r124, %r123;
	ld.global.u32 	%r128, [%rd50+20];
	ld.global.u32 	%r129, [%rd51+20];
	mul.wide.s32 	%rd62, %r129, 4;
	add.s64 	%rd63, %rd1, %rd62;
	ld.global.u32 	%r130, [%rd63];
	mad.lo.s32 	%r131, %r130, %r128, %r127;
	ld.global.u32 	%r132, [%rd50+24];
	ld.global.u32 	%r133, [%rd51+24];
	mul.wide.s32 	%rd64, %r133, 4;
	add.s64 	%rd65, %rd1, %rd64;
	ld.global.u32 	%r134, [%rd65];
	mad.lo.s32 	%r135, %r134, %r132, %r131;
	ld.global.u32 	%r136, [%rd50+28];
	ld.global.u32 	%r137, [%rd51+28];
	mul.wide.s32 	%rd66, %r137, 4;
	add.s64 	%rd67, %rd1, %rd66;
	ld.global.u32 	%r138, [%rd67];
	mad.lo.s32 	%r173, %r138, %r136, %r135;
	add.s32 	%r162, %r162, 8;
$L__BB0_7:
	setp.eq.s32 	%p6, %r16, 0;
	@%p6 bra 	$L__BB0_13;
	and.b32  	%r22, %r4, 3;
	setp.lt.u32 	%p7, %r16, 4;
	@%p7 bra 	$L__BB0_10;
	mul.wide.s32 	%rd68, %r162, 4;
	add.s64 	%rd69, %rd3, %rd68;
	ld.global.u32 	%r140, [%rd69];
	add.s64 	%rd70, %rd2, %rd68;
	ld.global.u32 	%r141, [%rd70];
	mul.wide.s32 	%rd71, %r141, 4;
	add.s64 	%rd72, %rd1, %rd71;
	ld.global.u32 	%r142, [%rd72];
	mad.lo.s32 	%r143, %r142, %r140, %r173;
	ld.global.u32 	%r144, [%rd69+4];
	ld.global.u32 	%r145, [%rd70+4];
	mul.wide.s32 	%rd73, %r145, 4;
	add.s64 	%rd74, %rd1, %rd73;
	ld.global.u32 	%r146, [%rd74];
	mad.lo.s32 	%r147, %r146, %r144, %r143;
	ld.global.u32 	%r148, [%rd69+8];
	ld.global.u32 	%r149, [%rd70+8];
	mul.wide.s32 	%rd75, %r149, 4;
	add.s64 	%rd76, %rd1, %rd75;
	ld.global.u32 	%r150, [%rd76];
	mad.lo.s32 	%r151, %r150, %r148, %r147;
	ld.global.u32 	%r152, [%rd69+12];
	ld.global.u32 	%r153, [%rd70+12];
	mul.wide.s32 	%rd77, %r153, 4;
	add.s64 	%rd78, %rd1, %rd77;
	ld.global.u32 	%r154, [%rd78];
	mad.lo.s32 	%r173, %r154, %r152, %r151;
	add.s32 	%r162, %r162, 4;
$L__BB0_10:
	setp.eq.s32 	%p8, %r22, 0;
	@%p8 bra 	$L__BB0_13;
	neg.s32 	%r170, %r22;
$L__BB0_12:
	.pragma "nounroll";
	mul.wide.s32 	%rd79, %r162, 4;
	add.s64 	%rd80, %rd2, %rd79;
	add.s64 	%rd81, %rd3, %rd79;
	ld.global.u32 	%r155, [%rd81];
	ld.global.u32 	%r156, [%rd80];
	mul.wide.s32 	%rd82, %r156, 4;
	add.s64 	%rd83, %rd1, %rd82;
	ld.global.u32 	%r157, [%rd83];
	mad.lo.s32 	%r173, %r157, %r155, %r173;
	add.s32 	%r162, %r162, 1;
	add.s32 	%r170, %r170, 1;
	setp.ne.s32 	%p9, %r170, 0;
	@%p9 bra 	$L__BB0_12;
$L__BB0_13:
	cvta.to.global.u64 	%rd84, %rd6;
	add.s64 	%rd86, %rd84, %rd12;
	st.global.u32 	[%rd86], %r173;
	ret;

}


// ===== COMPILED SASS (sm_100) =====

	.target	sm_100

	.elftype	@"ET_EXEC"


//--------------------- .note.nv.tkinfo           --------------------------
	.section	.note.nv.tkinfo,"",@"SHT_NOTE"
	.sectionflags	@"SHF_NOTE_NV_TKINFO"
	.tkinfo
        /*0018*/ 	.word	0x00000002
        /*0030*/ 	.string	""
        /*0030*/ 	.string	"ptxas"
        /*0030*/ 	.string	"Cuda compilation tools, release 13.0, V13.0.88"
        /*0030*/ 	.string	"Build cuda_13.0.r13.0/compiler.36424714_0"
        /*0030*/ 	.string	"-arch sm_100 -m 64 "



//--------------------- .note.nv.cuinfo           --------------------------
	.section	.note.nv.cuinfo,"",@"SHT_NOTE"
	.sectionflags	@"SHF_NOTE_NV_CUINFO"
        /*0018*/ 	.short	0x0002
        /*001a*/ 	.short	0x0064
        /*001c*/ 	.short	0x0082
	.zero		2


//--------------------- .nv.info                  --------------------------
	.section	.nv.info,"",@"SHT_CUDA_INFO"
	.align	4


	//----- nvinfo : EIATTR_REGCOUNT
	.align		4
        /*0000*/ 	.byte	0x04, 0x2f
        /*0002*/ 	.short	(.L_1 - .L_0)
	.align		4
.L_0:
        /*0004*/ 	.word	index@(_Z4csrmPiS_S_S_S_)
        /*0008*/ 	.word	0x00000020


	//----- nvinfo : EIATTR_FRAME_SIZE
	.align		4
.L_1:
        /*000c*/ 	.byte	0x04, 0x11
        /*000e*/ 	.short	(.L_3 - .L_2)
	.align		4
.L_2:
        /*0010*/ 	.word	index@(_Z4csrmPiS_S_S_S_)
        /*0014*/ 	.word	0x00000000


	//----- nvinfo : EIATTR_MIN_STACK_SIZE
	.align		4
.L_3:
        /*0018*/ 	.byte	0x04, 0x12
        /*001a*/ 	.short	(.L_5 - .L_4)
	.align		4
.L_4:
        /*001c*/ 	.word	index@(_Z4csrmPiS_S_S_S_)
        /*0020*/ 	.word	0x00000000
.L_5:


//--------------------- .nv.compat                --------------------------
	.section	.nv.compat,"",@"SHT_CUDA_COMPAT_INFO"
	.align	4
        /*0000*/ 	.byte	0x02, 0x09, 0x00, 0x00, 0x02, 0x02, 0x01, 0x00, 0x02, 0x05, 0x05, 0x00, 0x03, 0x07, 0x01, 0x01
        /*0010*/ 	.byte	0x02, 0x03, 0x00, 0x00, 0x02, 0x06, 0x01, 0x00, 0x04, 0x0b, 0x08, 0x00, 0x09, 0x00, 0x00, 0x00
        /*0020*/ 	.byte	0x00, 0x00, 0x00, 0x00


//--------------------- .nv.info._Z4csrmPiS_S_S_S_ --------------------------
	.section	.nv.info._Z4csrmPiS_S_S_S_,"",@"SHT_CUDA_INFO"
	.sectionflags	@""
	.align	4


	//----- nvinfo : EIATTR_CUDA_API_VERSION
	.align		4
        /*0000*/ 	.byte	0x04, 0x37
        /*0002*/ 	.short	(.L_7 - .L_6)
.L_6:
        /*0004*/ 	.word	0x00000082


	//----- nvinfo : EIATTR_KPARAM_INFO
	.align		4
.L_7:
        /*0008*/ 	.byte	0x04, 0x17
        /*000a*/ 	.short	(.L_9 - .L_8)
.L_8:
        /*000c*/ 	.word	0x00000000
        /*0010*/ 	.short	0x0004
        /*0012*/ 	.short	0x0020
        /*0014*/ 	.byte	0x00, 0xf5, 0x21, 0x00


	//----- nvinfo : EIATTR_KPARAM_INFO
	.align		4
.L_9:
        /*0018*/ 	.byte	0x04, 0x17
        /*001a*/ 	.short	(.L_11 - .L_10)
.L_10:
        /*001c*/ 	.word	0x00000000
        /*0020*/ 	.short	0x0003
        /*0022*/ 	.short	0x0018
        /*0024*/ 	.byte	0x00, 0xf5, 0x21, 0x00


	//----- nvinfo : EIATTR_KPARAM_INFO
	.align		4
.L_11:
        /*0028*/ 	.byte	0x04, 0x17
        /*002a*/ 	.short	(.L_13 - .L_12)
.L_12:
        /*002c*/ 	.word	0x00000000
        /*0030*/ 	.short	0x0002
        /*0032*/ 	.short	0x0010
        /*0034*/ 	.byte	0x00, 0xf5, 0x21, 0x00


	//----- nvinfo : EIATTR_KPARAM_INFO
	.align		4
.L_13:
        /*0038*/ 	.byte	0x04, 0x17
        /*003a*/ 	.short	(.L_15 - .L_14)
.L_14:
        /*003c*/ 	.word	0x00000000
        /*0040*/ 	.short	0x0001
        /*0042*/ 	.short	0x0008
        /*0044*/ 	.byte	0x00, 0xf5, 0x21, 0x00


	//----- nvinfo : EIATTR_KPARAM_INFO
	.align		4
.L_15:
        /*0048*/ 	.byte	0x04, 0x17
        /*004a*/ 	.short	(.L_17 - .L_16)
.L_16:
        /*004c*/ 	.word	0x00000000
        /*0050*/ 	.short	0x0000
        /*0052*/ 	.short	0x0000
        /*0054*/ 	.byte	0x00, 0xf5, 0x21, 0x00


	//----- nvinfo : EIATTR_SPARSE_MMA_MASK
	.align		4
.L_17:
        /*0058*/ 	.byte	0x03, 0x50
        /*005a*/ 	.short	0x0000


	//----- nvinfo : EIATTR_MAXREG_COUNT
	.align		4
        /*005c*/ 	.byte	0x03, 0x1b
        /*005e*/ 	.short	0x00ff


	//----- nvinfo : EIATTR_MERCURY_ISA_VERSION
	.align		4
        /*0060*/ 	.byte	0x03, 0x5f
        /*0062*/ 	.short	0x0101


	//----- nvinfo : EIATTR_VRC_CTA_INIT_COUNT
	.align		4
        /*0064*/ 	.byte	0x02, 0x4a
	.zero		1
	.zero		1


	//----- nvinfo : EIATTR_EXIT_INSTR_OFFSETS
	.align		4
        /*0068*/ 	.byte	0x04, 0x1c
        /*006a*/ 	.short	(.L_19 - .L_18)


	//   ....[0]....
.L_18:
        /*006c*/ 	.word	0x00000e00


	//----- nvinfo : EIATTR_CRS_STACK_SIZE
	.align		4
.L_19:
        /*0070*/ 	.byte	0x04, 0x1e
        /*0072*/ 	.short	(.L_21 - .L_20)
.L_20:
        /*0074*/ 	.word	0x00000000


	//----- nvinfo : EIATTR_CBANK_PARAM_SIZE
	.align		4
.L_21:
        /*0078*/ 	.byte	0x03, 0x19
        /*007a*/ 	.short	0x0028


	//----- nvinfo : EIATTR_PARAM_CBANK
	.align		4
        /*007c*/ 	.byte	0x04, 0x0a
        /*007e*/ 	.short	(.L_23 - .L_22)
	.align		4
.L_22:
        /*0080*/ 	.word	index@(.nv.constant0._Z4csrmPiS_S_S_S_)
        /*0084*/ 	.short	0x0380
        /*0086*/ 	.short	0x0028


	//----- nvinfo : EIATTR_SW_WAR
	.align		4
.L_23:
        /*0088*/ 	.byte	0x04, 0x36
        /*008a*/ 	.short	(.L_25 - .L_24)
.L_24:
        /*008c*/ 	.word	0x00000008
.L_25:


//--------------------- .nv.callgraph             --------------------------
	.section	.nv.callgraph,"",@"SHT_CUDA_CALLGRAPH"
	.align	4
	.sectionentsize	8
	.align		4
        /*0000*/ 	.word	0x00000000
	.align		4
        /*0004*/ 	.word	0xffffffff
	.align		4
        /*0008*/ 	.word	0x00000000
	.align		4
        /*000c*/ 	.word	0xfffffffe
	.align		4
        /*0010*/ 	.word	0x00000000
	.align		4
        /*0014*/ 	.word	0xfffffffd
	.align		4
        /*0018*/ 	.word	0x00000000
	.align		4
        /*001c*/ 	.word	0xfffffffc


//--------------------- .text._Z4csrmPiS_S_S_S_   --------------------------
	.section	.text._Z4csrmPiS_S_S_S_,"ax",@progbits
	.align	128
        .global         _Z4csrmPiS_S_S_S_
        .type           _Z4csrmPiS_S_S_S_,@function
        .size           _Z4csrmPiS_S_S_S_,(.L_x_11 - _Z4csrmPiS_S_S_S_)
        .other          _Z4csrmPiS_S_S_S_,@"STO_CUDA_ENTRY STV_DEFAULT"
_Z4csrmPiS_S_S_S_:
.text._Z4csrmPiS_S_S_S_:
[----:B------:R-:W-:Y:S01]  /*0000*/  LDC R1, c[0x0][0x37c] ;  /* 0x0000df00ff017b82 */ /* 0x000fe20000000800 */
[----:B------:R-:W0:Y:S07]  /*0010*/  S2R R0, SR_TID.X ;  /* 0x0000000000007919 */ /* 0x000e2e0000002100 */
[----:B------:R-:W0:Y:S01]  /*0020*/  LDC.64 R2, c[0x0][0x390] ;  /* 0x0000e400ff027b82 */ /* 0x000e220000000a00 */
[----:B------:R-:W1:Y:S01]  /*0030*/  LDCU.64 UR4, c[0x0][0x358] ;  /* 0x00006b00ff0477ac */ /* 0x000e620008000a00 */
[----:B0-----:R-:W-:-:S05]  /*0040*/  IMAD.WIDE.U32 R2, R0, 0x4, R2 ;  /* 0x0000000400027825 */ /* 0x001fca00078e0002 */
[----:B-1----:R-:W2:Y:S04]  /*0050*/  LDG.E R4, desc[UR4][R2.64] ;  /* 0x0000000402047981 */ /* 0x002ea8000c1e1900 */
[----:B------:R-:W2:Y:S01]  /*0060*/  LDG.E R5, desc[UR4][R2.64+0x4] ;  /* 0x0000040402057981 */ /* 0x000ea2000c1e1900 */
[----:B------:R-:W-:Y:S01]  /*0070*/  BSSY.RECONVERGENT B0, `(.L_x_0) ;  /* 0x00000d5000007945 */ /* 0x000fe20003800200 */
[----:B------:R-:W-:Y:S01]  /*0080*/  HFMA2 R22, -RZ, RZ, 0, 0 ;  /* 0x00000000ff167431 */ /* 0x000fe200000001ff */
[----:B--2---:R-:W-:-:S13]  /*0090*/  ISETP.GE.AND P0, PT, R4, R5, PT ;  /* 0x000000050400720c */ /* 0x004fda0003f06270 */
[----:B------:R-:W-:Y:S05]  /*00a0*/  @P0 BRA `(.L_x_1) ;  /* 0x0000000c00440947 */ /* 0x000fea0003800000 */
[----:B------:R-:W-:Y:S01]  /*00b0*/  MOV R3, R4 ;  /* 0x0000000400037202 */ /* 0x000fe20000000f00 */
[----:B------:R-:W-:Y:S01]  /*00c0*/  BSSY.RECONVERGENT B1, `(.L_x_2) ;  /* 0x0000069000017945 */ /* 0x000fe20003800200 */
[----:B------:R-:W-:Y:S02]  /*00d0*/  MOV R22, RZ ;  /* 0x000000ff00167202 */ /* 0x000fe40000000f00 */
[----:B------:R-:W-:-:S04]  /*00e0*/  VIADDMNMX R2, R3, 0x1, R5, !PT ;  /* 0x0000000103027846 */ /* 0x000fc80007800105 */
[CC--:B------:R-:W-:Y:S02]  /*00f0*/  IADD3 R4, PT, PT, -R3.reuse, R2.reuse, RZ ;  /* 0x0000000203047210 */ /* 0x0c0fe40007ffe1ff */
[----:B------:R-:W-:Y:S02]  /*0100*/  IADD3 R2, PT, PT, R3, -R2, RZ ;  /* 0x8000000203027210 */ /* 0x000fe40007ffe0ff */
[----:B------:R-:W-:Y:S02]  /*0110*/  LOP3.LUT R5, R4, 0xf, RZ, 0xc0, !PT ;  /* 0x0000000f04057812 */ /* 0x000fe400078ec0ff */
[----:B------:R-:W-:Y:S02]  /*0120*/  ISETP.GT.U32.AND P1, PT, R2, -0x10, PT ;  /* 0xfffffff00200780c */ /* 0x000fe40003f24070 */
[----:B------:R-:W-:-:S11]  /*0130*/  ISETP.NE.AND P0, PT, R5, RZ, PT ;  /* 0x000000ff0500720c */ /* 0x000fd60003f05270 */
[----:B------:R-:W-:Y:S05]  /*0140*/  @P1 BRA `(.L_x_3) ;  /* 0x0000000400801947 */ /* 0x000fea0003800000 */
[----:B------:R-:W0:Y:S01]  /*0150*/  LDC.64 R12, c[0x0][0x380] ;  /* 0x0000e000ff0c7b82 */ /* 0x000e220000000a00 */
[----:B------:R-:W-:Y:S02]  /*0160*/  LOP3.LUT R2, R4, 0xfffffff0, RZ, 0xc0, !PT ;  /* 0xfffffff004027812 */ /* 0x000fe400078ec0ff */
[----:B------:R-:W-:Y:S02]  /*0170*/  MOV R22, RZ ;  /* 0x000000ff00167202 */ /* 0x000fe40000000f00 */
[----:B------:R-:W-:-:S03]  /*0180*/  IADD3 R2, PT, PT, -R2, RZ, RZ ;  /* 0x000000ff02027210 */ /* 0x000fc60007ffe1ff */
[----:B------:R-:W1:Y:S01]  /*0190*/  LDC.64 R14, c[0x0][0x388] ;  /* 0x0000e200ff0e7b82 */ /* 0x000e620000000a00 */
[----:B0-----:R-:W-:-:S04]  /*01a0*/  IADD3 R12, P1, PT, R12, 0x20, RZ ;  /* 0x000000200c0c7810 */ /* 0x001fc80007f3e0ff */
[----:B------:R-:W-:Y:S02]  /*01b0*/  IADD3.X R13, PT, PT, RZ, R13, RZ, P1, !PT ;  /* 0x0000000dff0d7210 */ /* 0x000fe40000ffe4ff */
[----:B-1----:R-:W-:-:S04]  /*01c0*/  IADD3 R14, P2, PT, R14, 0x20, RZ ;  /* 0x000000200e0e7810 */ /* 0x002fc80007f5e0ff */
[----:B------:R-:W-:-:S09]  /*01d0*/  IADD3.X R15, PT, PT, RZ, R15, RZ, P2, !PT ;  /* 0x0000000fff0f7210 */ /* 0x000fd200017fe4ff */
.L_x_4:
[C---:B------:R-:W-:Y:S01]  /*01e0*/  IMAD.WIDE R20, R3.reuse, 0x4, R14 ;  /* 0x0000000403147825 */ /* 0x040fe200078e020e */
[----:B------:R-:W0:Y:S04]  /*01f0*/  LDC.64 R16, c[0x0][0x398] ;  /* 0x0000e600ff107b82 */ /* 0x000e280000000a00 */
[----:B------:R-:W0:Y:S04]  /*0200*/  LDG.E R19, desc[UR4][R20.64+-0x20] ;  /* 0xffffe00414137981 */ /* 0x000e28000c1e1900 */
[----:B------:R-:W2:Y:S04]  /*0210*/  LDG.E R29, desc[UR4][R20.64+-0x1c] ;  /* 0xffffe404141d7981 */ /* 0x000ea8000c1e1900 */
[----:B------:R-:W3:Y:S01]  /*0220*/  LDG.E R9, desc[UR4][R20.64+-0x18] ;  /* 0xffffe80414097981 */ /* 0x000ee2000c1e1900 */
[----:B------:R-:W-:-:S03]  /*0230*/  IMAD.WIDE R26, R3, 0x4, R12 ;  /* 0x00000004031a7825 */ /* 0x000fc600078e020c */
[----:B------:R-:W4:Y:S04]  /*0240*/  LDG.E R7, desc[UR4][R20.64+-0x14] ;  /* 0xffffec0414077981 */ /* 0x000f28000c1e1900 */
[----:B------:R-:W5:Y:S04]  /*0250*/  LDG.E R25, desc[UR4][R26.64+-0x1c] ;  /* 0xffffe4041a197981 */ /* 0x000f68000c1e1900 */
[----:B------:R-:W5:Y:S04]  /*0260*/  LDG.E R24, desc[UR4][R20.64+-0x10] ;  /* 0xfffff00414187981 */ /* 0x000f68000c1e1900 */
[----:B------:R-:W5:Y:S04]  /*0270*/  LDG.E R23, desc[UR4][R20.64+-0xc] ;  /* 0xfffff40414177981 */ /* 0x000f68000c1e1900 */
[----:B------:R-:W5:Y:S01]  /*0280*/  LDG.E R11, desc[UR4][R26.64+-0x18] ;  /* 0xffffe8041a0b7981 */ /* 0x000f62000c1e1900 */
[----:B0-----:R-:W-:-:S06]  /*0290*/  IMAD.WIDE R18, R19, 0x4, R16 ;  /* 0x0000000413127825 */ /* 0x001fcc00078e0210 */
[----:B------:R-:W5:Y:S04]  /*02a0*/  LDG.E R18, desc[UR4][R18.64] ;  /* 0x0000000412127981 */ /* 0x000f68000c1e1900 */
[----:B------:R-:W5:Y:S01]  /*02b0*/  LDG.E R19, desc[UR4][R26.64+-0x20] ;  /* 0xffffe0041a137981 */ /* 0x000f62000c1e1900 */
[----:B--2---:R-:W-:-:S05]  /*02c0*/  IMAD.WIDE R28, R29, 0x4, R16 ;  /* 0x000000041d1c7825 */ /* 0x004fca00078e0210 */
[----:B------:R-:W2:Y:S01]  /*02d0*/  LDG.E R10, desc[UR4][R28.64] ;  /* 0x000000041c0a7981 */ /* 0x000ea2000c1e1900 */
[----:B---3--:R-:W-:-:S06]  /*02e0*/  IMAD.WIDE R8, R9, 0x4, R16 ;  /* 0x0000000409087825 */ /* 0x008fcc00078e0210 */
[----:B------:R-:W3:Y:S01]  /*02f0*/  LDG.E R8, desc[UR4][R8.64] ;  /* 0x0000000408087981 */ /* 0x000ee2000c1e1900 */
[----:B----4-:R-:W-:-:S03]  /*0300*/  IMAD.WIDE R6, R7, 0x4, R16 ;  /* 0x0000000407067825 */ /* 0x010fc600078e0210 */
[----:B------:R-:W4:Y:S04]  /*0310*/  LDG.E R29, desc[UR4][R20.64+-0x8] ;  /* 0xfffff804141d7981 */ /* 0x000f28000c1e1900 */
[----:B------:R-:W4:Y:S04]  /*0320*/  LDG.E R6, desc[UR4][R6.64] ;  /* 0x0000000406067981 */ /* 0x000f28000c1e1900 */
[----:B------:R-:W4:Y:S04]  /*0330*/  LDG.E R9, desc[UR4][R20.64+-0x4] ;  /* 0xfffffc0414097981 */ /* 0x000f28000c1e1900 */
[----:B------:R-:W4:Y:S01]  /*0340*/  LDG.E R7, desc[UR4][R20.64] ;  /* 0x0000000414077981 */ /* 0x000f22000c1e1900 */
[----:B-----5:R-:W-:-:S03]  /*0350*/  IMAD R18, R19, R18, R22 ;  /* 0x0000001213127224 */ /* 0x020fc600078e0216 */
[----:B------:R-:W5:Y:S01]  /*0360*/  LDG.E R19, desc[UR4][R26.64+-0x14] ;  /* 0xffffec041a137981 */ /* 0x000f62000c1e1900 */
[----:B--2---:R-:W-:Y:S02]  /*0370*/  IMAD R10, R25, R10, R18 ;  /* 0x0000000a190a7224 */ /* 0x004fe400078e0212 */
[--C-:B------:R-:W-:Y:S01]  /*0380*/  IMAD.WIDE R24, R24, 0x4, R16.reuse ;  /* 0x0000000418187825 */ /* 0x100fe200078e0210 */
[----:B------:R-:W2:Y:S05]  /*0390*/  LDG.E R18, desc[UR4][R26.64+-0x10] ;  /* 0xfffff0041a127981 */ /* 0x000eaa000c1e1900 */
[----:B------:R-:W2:Y:S01]  /*03a0*/  LDG.E R25, desc[UR4][R24.64] ;  /* 0x0000000418197981 */ /* 0x000ea2000c1e1900 */
[----:B------:R-:W-:-:S04]  /*03b0*/  IMAD.WIDE R22, R23, 0x4, R16 ;  /* 0x0000000417167825 */ /* 0x000fc800078e0210 */
[----:B---3--:R-:W-:Y:S02]  /*03c0*/  IMAD R8, R11, R8, R10 ;  /* 0x000000080b087224 */ /* 0x008fe400078e020a */
[----:B------:R-:W3:Y:S04]  /*03d0*/  LDG.E R11, desc[UR4][R20.64+0x4] ;  /* 0x00000404140b7981 */ /* 0x000ee8000c1e1900 */
[----:B------:R-:W3:Y:S01]  /*03e0*/  LDG.E R23, desc[UR4][R22.64] ;  /* 0x0000000416177981 */ /* 0x000ee2000c1e1900 */
[----:B----4-:R-:W-:-:S03]  /*03f0*/  IMAD.WIDE R28, R29, 0x4, R16 ;  /* 0x000000041d1c7825 */ /* 0x010fc600078e0210 */
[----:B------:R-:W4:Y:S04]  /*0400*/  LDG.E R24, desc[UR4][R26.64+0x4] ;  /* 0x000004041a187981 */ /* 0x000f28000c1e1900 */
[----:B------:R-:W4:Y:S01]  /*0410*/  LDG.E R22, desc[UR4][R26.64+-0xc] ;  /* 0xfffff4041a167981 */ /* 0x000f22000c1e1900 */
[----:B-----5:R-:W-:-:S03]  /*0420*/  IMAD R6, R19, R6, R8 ;  /* 0x0000000613067224 */ /* 0x020fc600078e0208 */
[----:B------:R-:W5:Y:S01]  /*0430*/  LDG.E R19, desc[UR4][R28.64] ;  /* 0x000000041c137981 */ /* 0x000f62000c1e1900 */
[----:B------:R-:W-:-:S06]  /*0440*/  IMAD.WIDE R8, R9, 0x4, R16 ;  /* 0x0000000409087825 */ /* 0x000fcc00078e0210 */
[----:B------:R-:W5:Y:S04]  /*0450*/  LDG.E R8, desc[UR4][R8.64] ;  /* 0x0000000408087981 */ /* 0x000f68000c1e1900 */
[----:B------:R-:W5:Y:S01]  /*0460*/  LDG.E R28, desc[UR4][R26.64+-0x8] ;  /* 0xfffff8041a1c7981 */ /* 0x000f62000c1e1900 */
[----:B--2---:R-:W-:-:S03]  /*0470*/  IMAD R18, R18, R25, R6 ;  /* 0x0000001912127224 */ /* 0x004fc600078e0206 */
[----:B------:R-:W2:Y:S04]  /*0480*/  LDG.E R29, desc[UR4][R20.64+0x1c] ;  /* 0x00001c04141d7981 */ /* 0x000ea8000c1e1900 */
[----:B------:R-:W2:Y:S01]  /*0490*/  LDG.E R9, desc[UR4][R26.64+-0x4] ;  /* 0xfffffc041a097981 */ /* 0x000ea2000c1e1900 */
[----:B------:R-:W-:-:S03]  /*04a0*/  IMAD.WIDE R6, R7, 0x4, R16 ;  /* 0x0000000407067825 */ /* 0x000fc600078e0210 */
[----:B------:R-:W2:Y:S01]  /*04b0*/  LDG.E R25, desc[UR4][R20.64+0x14] ;  /* 0x0000140414197981 */ /* 0x000ea2000c1e1900 */
[----:B---3--:R-:W-:-:S03]  /*04c0*/  IMAD.WIDE R10, R11, 0x4, R16 ;  /* 0x000000040b0a7825 */ /* 0x008fc600078e0210 */
[----:B------:R-:W3:Y:S01]  /*04d0*/  LDG.E R6, desc[UR4][R6.64] ;  /* 0x0000000406067981 */ /* 0x000ee2000c1e1900 */
[----:B----4-:R-:W-:-:S03]  /*04e0*/  IMAD R23, R22, R23, R18 ;  /* 0x0000001716177224 */ /* 0x010fc600078e0212 */
[----:B------:R-:W4:Y:S04]  /*04f0*/  LDG.E R10, desc[UR4][R10.64] ;  /* 0x000000040a0a7981 */ /* 0x000f28000c1e1900 */
[----:B------:R-:W3:Y:S04]  /*0500*/  LDG.E R22, desc[UR4][R20.64+0x8] ;  /* 0x0000080414167981 */ /* 0x000ee8000c1e1900 */
[----:B------:R-:W4:Y:S04]  /*0510*/  LDG.E R7, desc[UR4][R26.64] ;  /* 0x000000041a077981 */ /* 0x000f28000c1e1900 */
[----:B------:R-:W4:Y:S04]  /*0520*/  LDG.E R18, desc[UR4][R20.64+0xc] ;  /* 0x00000c0414127981 */ /* 0x000f28000c1e1900 */
[----:B------:R-:W4:Y:S01]  /*0530*/  LDG.E R11, desc[UR4][R26.64+0x18] ;  /* 0x000018041a0b7981 */ /* 0x000f22000c1e1900 */
[----:B-----5:R-:W-:-:S03]  /*0540*/  IMAD R19, R28, R19, R23 ;  /* 0x000000131c137224 */ /* 0x020fc600078e0217 */
[----:B------:R-:W5:Y:S01]  /*0550*/  LDG.E R23, desc[UR4][R20.64+0x10] ;  /* 0x0000100414177981 */ /* 0x000f62000c1e1900 */
[----:B--2---:R-:W-:-:S03]  /*0560*/  IMAD R8, R9, R8, R19 ;  /* 0x0000000809087224 */ /* 0x004fc600078e0213 */
[----:B------:R3:W2:Y:S04]  /*0570*/  LDG.E R19, desc[UR4][R20.64+0x18] ;  /* 0x0000180414137981 */ /* 0x0006a8000c1e1900 */
[----:B------:R-:W2:Y:S01]  /*0580*/  LDG.E R9, desc[UR4][R26.64+0x10] ;  /* 0x000010041a097981 */ /* 0x000ea2000c1e1900 */
[----:B---3--:R-:W-:-:S04]  /*0590*/  IMAD.WIDE R20, R22, 0x4, R16 ;  /* 0x0000000416147825 */ /* 0x008fc800078e0210 */
[----:B----4-:R-:W-:Y:S02]  /*05a0*/  IMAD R7, R7, R6, R8 ;  /* 0x0000000607077224 */ /* 0x010fe400078e0208 */
[----:B------:R-:W3:Y:S02]  /*05b0*/  LDG.E R8, desc[UR4][R26.64+0xc] ;  /* 0x00000c041a087981 */ /* 0x000ee4000c1e1900 */
[----:B------:R-:W-:Y:S02]  /*05c0*/  IMAD R6, R24, R10, R7 ;  /* 0x0000000a18067224 */ /* 0x000fe400078e0207 */
[----:B------:R-:W4:Y:S04]  /*05d0*/  LDG.E R7, desc[UR4][R26.64+0x8] ;  /* 0x000008041a077981 */ /* 0x000f28000c1e1900 */
[----:B------:R-:W3:Y:S04]  /*05e0*/  LDG.E R10, desc[UR4][R26.64+0x14] ;  /* 0x000014041a0a7981 */ /* 0x000ee8000c1e1900 */
[----:B------:R-:W3:Y:S01]  /*05f0*/  LDG.E R26, desc[UR4][R26.64+0x1c] ;  /* 0x00001c041a1a7981 */ /* 0x000ee2000c1e1900 */
[----:B------:R-:W-:-:S06]  /*0600*/  IMAD.WIDE R24, R25, 0x4, R16 ;  /* 0x0000000419187825 */ /* 0x000fcc00078e0210 */
[----:B------:R-:W3:Y:S04]  /*0610*/  LDG.E R25, desc[UR4][R24.64] ;  /* 0x0000000418197981 */ /* 0x000ee8000c1e1900 */
[----:B------:R0:W4:Y:S02]  /*0620*/  LDG.E R27, desc[UR4][R20.64] ;  /* 0x00000004141b7981 */ /* 0x000124000c1e1900 */
[----:B0-----:R-:W-:-:S06]  /*0630*/  IMAD.WIDE R20, R18, 0x4, R16 ;  /* 0x0000000412147825 */ /* 0x001fcc00078e0210 */
[----:B------:R-:W3:Y:S01]  /*0640*/  LDG.E R21, desc[UR4][R20.64] ;  /* 0x0000000414157981 */ /* 0x000ee2000c1e1900 */
[----:B-----5:R-:W-:-:S06]  /*0650*/  IMAD.WIDE R22, R23, 0x4, R16 ;  /* 0x0000000417167825 */ /* 0x020fcc00078e0210 */
[----:B------:R-:W5:Y:S01]  /*0660*/  LDG.E R22, desc[UR4][R22.64] ;  /* 0x0000000416167981 */ /* 0x000f62000c1e1900 */
[----:B--2---:R-:W-:-:S04]  /*0670*/  IMAD.WIDE R18, R19, 0x4, R16 ;  /* 0x0000000413127825 */ /* 0x004fc800078e0210 */
[----:B------:R-:W-:Y:S02]  /*0680*/  IMAD.WIDE R16, R29, 0x4, R16 ;  /* 0x000000041d107825 */ /* 0x000fe400078e0210 */
[----:B------:R-:W2:Y:S04]  /*0690*/  LDG.E R18, desc[UR4][R18.64] ;  /* 0x0000000412127981 */ /* 0x000ea8000c1e1900 */
[----:B------:R-:W2:Y:S01]  /*06a0*/  LDG.E R16, desc[UR4][R16.64] ;  /* 0x0000000410107981 */ /* 0x000ea2000c1e1900 */
[----:B------:R-:W-:-:S04]  /*06b0*/  IADD3 R2, PT, PT, R2, 0x10, RZ ;  /* 0x0000001002027810 */ /* 0x000fc80007ffe0ff */
[----:B------:R-:W-:Y:S02]  /*06c0*/  ISETP.NE.AND P1, PT, R2, RZ, PT ;  /* 0x000000ff0200720c */ /* 0x000fe40003f25270 */
[----:B------:R-:W-:Y:S01]  /*06d0*/  IADD3 R3, PT, PT, R3, 0x10, RZ ;  /* 0x0000001003037810 */ /* 0x000fe20007ffe0ff */
[----:B----4-:R-:W-:-:S04]  /*06e0*/  IMAD R6, R7, R27, R6 ;  /* 0x0000001b07067224 */ /* 0x010fc800078e0206 */
[----:B---3--:R-:W-:-:S04]  /*06f0*/  IMAD R6, R8, R21, R6 ;  /* 0x0000001508067224 */ /* 0x008fc800078e0206 */
[----:B-----5:R-:W-:-:S04]  /*0700*/  IMAD R6, R9, R22, R6 ;  /* 0x0000001609067224 */ /* 0x020fc800078e0206 */
[----:B------:R-:W-:-:S04]  /*0710*/  IMAD R6, R10, R25, R6 ;  /* 0x000000190a067224 */ /* 0x000fc800078e0206 */
[----:B--2---:R-:W-:-:S04]  /*0720*/  IMAD R11, R11, R18, R6 ;  /* 0x000000120b0b7224 */ /* 0x004fc800078e0206 */
[----:B------:R-:W-:Y:S01]  /*0730*/  IMAD R22, R26, R16, R11 ;  /* 0x000000101a167224 */ /* 0x000fe200078e020b */
[----:B------:R-:W-:Y:S06]  /*0740*/  @P1 BRA `(.L_x_4) ;  /* 0xfffffff800a41947 */ /* 0x000fec000383ffff */
.L_x_3:
[----:B------:R-:W-:Y:S05]  /*0750*/  BSYNC.RECONVERGENT B1 ;  /* 0x0000000000017941 */ /* 0x000fea0003800200 */
.L_x_2:
[----:B------:R-:W-:Y:S05]  /*0760*/  @!P0 BRA `(.L_x_1) ;  /* 0x0000000400948947 */ /* 0x000fea0003800000 */
[----:B------:R-:W-:Y:S01]  /*0770*/  ISETP.GE.U32.AND P0, PT, R5, 0x8, PT ;  /* 0x000000080500780c */ /* 0x000fe20003f06070 */
[----:B------:R-:W-:Y:S01]  /*0780*/  BSSY.RECONVERGENT B1, `(.L_x_5) ;  /* 0x0000032000017945 */ /* 0x000fe20003800200 */
[----:B------:R-:W-:-:S04]  /*0790*/  LOP3.LUT R25, R4, 0x7, RZ, 0xc0, !PT ;  /* 0x0000000704197812 */ /* 0x000fc800078ec0ff */
[----:B------:R-:W-:-:S07]  /*07a0*/  ISETP.NE.AND P1, PT, R25, RZ, PT ;  /* 0x000000ff1900720c */ /* 0x000fce0003f25270 */
[----:B------:R-:W-:Y:S06]  /*07b0*/  @!P0 BRA `(.L_x_6) ;  /* 0x0000000000b88947 */ /* 0x000fec0003800000 */
[----:B------:R-:W0:Y:S08]  /*07c0*/  LDC.64 R18, c[0x0][0x388] ;  /* 0x0000e200ff127b82 */ /* 0x000e300000000a00 */
[----:B------:R-:W1:Y:S08]  /*07d0*/  LDC.64 R8, c[0x0][0x398] ;  /* 0x0000e600ff087b82 */ /* 0x000e700000000a00 */
[----:B------:R-:W2:Y:S01]  /*07e0*/  LDC.64 R6, c[0x0][0x380] ;  /* 0x0000e000ff067b82 */ /* 0x000ea20000000a00 */
[----:B0-----:R-:W-:-:S05]  /*07f0*/  IMAD.WIDE R18, R3, 0x4, R18 ;  /* 0x0000000403127825 */ /* 0x001fca00078e0212 */
[----:B------:R-:W1:Y:S04]  /*0800*/  LDG.E R29, desc[UR4][R18.64] ;  /* 0x00000004121d7981 */ /* 0x000e68000c1e1900 */
[----:B------:R-:W3:Y:S04]  /*0810*/  LDG.E R27, desc[UR4][R18.64+0x4] ;  /* 0x00000404121b7981 */ /* 0x000ee8000c1e1900 */
[----:B------:R-:W4:Y:S04]  /*0820*/  LDG.E R23, desc[UR4][R18.64+0x8] ;  /* 0x0000080412177981 */ /* 0x000f28000c1e1900 */
[----:B------:R-:W5:Y:S04]  /*0830*/  LDG.E R11, desc[UR4][R18.64+0xc] ;  /* 0x00000c04120b7981 */ /* 0x000f68000c1e1900 */
[----:B------:R-:W5:Y:S04]  /*0840*/  LDG.E R13, desc[UR4][R18.64+0x10] ;  /* 0x00001004120d7981 */ /* 0x000f68000c1e1900 */
[----:B------:R-:W5:Y:S04]  /*0850*/  LDG.E R15, desc[UR4][R18.64+0x14] ;  /* 0x00001404120f7981 */ /* 0x000f68000c1e1900 */
[----:B------:R-:W5:Y:S04]  /*0860*/  LDG.E R17, desc[UR4][R18.64+0x18] ;  /* 0x0000180412117981 */ /* 0x000f68000c1e1900 */
[----:B------:R4:W5:Y:S01]  /*0870*/  LDG.E R21, desc[UR4][R18.64+0x1c] ;  /* 0x00001c0412157981 */ /* 0x000962000c1e1900 */
[----:B--2---:R-:W-:-:S05]  /*0880*/  IMAD.WIDE R6, R3, 0x4, R6 ;  /* 0x0000000403067825 */ /* 0x004fca00078e0206 */
[----:B------:R-:W2:Y:S04]  /*0890*/  LDG.E R2, desc[UR4][R6.64] ;  /* 0x0000000406027981 */ /* 0x000ea8000c1e1900 */
[----:B------:R-:W2:Y:S01]  /*08a0*/  LDG.E R24, desc[UR4][R6.64+0x8] ;  /* 0x0000080406187981 */ /* 0x000ea2000c1e1900 */
[----:B-1----:R-:W-:-:S04]  /*08b0*/  IMAD.WIDE R28, R29, 0x4, R8 ;  /* 0x000000041d1c7825 */ /* 0x002fc800078e0208 */
[--C-:B---3--:R-:W-:Y:S01]  /*08c0*/  IMAD.WIDE R26, R27, 0x4, R8.reuse ;  /* 0x000000041b1a7825 */ /* 0x108fe200078e0208 */
[----:B------:R-:W2:Y:S03]  /*08d0*/  LDG.E R5, desc[UR4][R28.64] ;  /* 0x000000041c057981 */ /* 0x000ea6000c1e1900 */
[--C-:B----4-:R-:W-:Y:S01]  /*08e0*/  IMAD.WIDE R18, R23, 0x4, R8.reuse ;  /* 0x0000000417127825 */ /* 0x110fe200078e0208 */
[----:B------:R-:W3:Y:S04]  /*08f0*/  LDG.E R20, desc[UR4][R26.64] ;  /* 0x000000041a147981 */ /* 0x000ee8000c1e1900 */
[----:B------:R-:W3:Y:S01]  /*0900*/  LDG.E R23, desc[UR4][R6.64+0x4] ;  /* 0x0000040406177981 */ /* 0x000ee2000c1e1900 */
[----:B-----5:R-:W-:-:S03]  /*0910*/  IMAD.WIDE R10, R11, 0x4, R8 ;  /* 0x000000040b0a7825 */ /* 0x020fc600078e0208 */
[----:B------:R-:W4:Y:S01]  /*0920*/  LDG.E R19, desc[UR4][R18.64] ;  /* 0x0000000412137981 */ /* 0x000f22000c1e1900 */
[----:B------:R-:W-:-:S03]  /*0930*/  IMAD.WIDE R12, R13, 0x4, R8 ;  /* 0x000000040d0c7825 */ /* 0x000fc600078e0208 */
[----:B------:R-:W5:Y:S01]  /*0940*/  LDG.E R11, desc[UR4][R10.64] ;  /* 0x000000040a0b7981 */ /* 0x000f62000c1e1900 */
[----:B------:R-:W-:-:S03]  /*0950*/  IMAD.WIDE R14, R15, 0x4, R8 ;  /* 0x000000040f0e7825 */ /* 0x000fc600078e0208 */
[----:B------:R-:W5:Y:S01]  /*0960*/  LDG.E R28, desc[UR4][R6.64+0xc] ;  /* 0x00000c04061c7981 */ /* 0x000f62000c1e1900 */
[----:B------:R-:W-:-:S03]  /*0970*/  IMAD.WIDE R16, R17, 0x4, R8 ;  /* 0x0000000411107825 */ /* 0x000fc600078e0208 */
[----:B------:R-:W5:Y:S04]  /*0980*/  LDG.E R12, desc[UR4][R12.64] ;  /* 0x000000040c0c7981 */ /* 0x000f68000c1e1900 */
[----:B------:R-:W5:Y:S01]  /*0990*/  LDG.E R29, desc[UR4][R6.64+0x10] ;  /* 0x00001004061d7981 */ /* 0x000f62000c1e1900 */
[----:B------:R-:W-:-:S03]  /*09a0*/  IMAD.WIDE R8, R21, 0x4, R8 ;  /* 0x0000000415087825 */ /* 0x000fc600078e0208 */
[----:B------:R-:W5:Y:S04]  /*09b0*/  LDG.E R15, desc[UR4][R14.64] ;  /* 0x000000040e0f7981 */ /* 0x000f68000c1e1900 */
[----:B------:R-:W5:Y:S04]  /*09c0*/  LDG.E R26, desc[UR4][R6.64+0x14] ;  /* 0x00001404061a7981 */ /* 0x000f68000c1e1900 */
[----:B------:R-:W5:Y:S04]  /*09d0*/  LDG.E R16, desc[UR4][R16.64] ;  /* 0x0000000410107981 */ /* 0x000f68000c1e1900 */
[----:B------:R-:W5:Y:S04]  /*09e0*/  LDG.E R21, desc[UR4][R6.64+0x18] ;  /* 0x0000180406157981 */ /* 0x000f68000c1e1900 */
[----:B------:R-:W5:Y:S04]  /*09f0*/  LDG.E R10, desc[UR4][R6.64+0x1c] ;  /* 0x00001c04060a7981 */ /* 0x000f68000c1e1900 */
[----:B------:R-:W5:Y:S01]  /*0a00*/  LDG.E R8, desc[UR4][R8.64] ;  /* 0x0000000408087981 */ /* 0x000f62000c1e1900 */
[----:B------:R-:W-:Y:S01]  /*0a10*/  IADD3 R3, PT, PT, R3, 0x8, RZ ;  /* 0x0000000803037810 */ /* 0x000fe20007ffe0ff */
[----:B--2---:R-:W-:-:S04]  /*0a20*/  IMAD R2, R2, R5, R22 ;  /* 0x0000000502027224 */ /* 0x004fc800078e0216 */
[----:B---3--:R-:W-:-:S04]  /*0a30*/  IMAD R2, R23, R20, R2 ;  /* 0x0000001417027224 */ /* 0x008fc800078e0202 */
[----:B----4-:R-:W-:-:S04]  /*0a40*/  IMAD R2, R24, R19, R2 ;  /* 0x0000001318027224 */ /* 0x010fc800078e0202 */
[----:B-----5:R-:W-:-:S04]  /*0a50*/  IMAD R2, R28, R11, R2 ;  /* 0x0000000b1c027224 */ /* 0x020fc800078e0202 */
[----:B------:R-:W-:-:S04]  /*0a60*/  IMAD R2, R29, R12, R2 ;  /* 0x0000000c1d027224 */ /* 0x000fc800078e0202 */
[----:B------:R-:W-:-:S04]  /*0a70*/  IMAD R2, R26, R15, R2 ;  /* 0x0000000f1a027224 */ /* 0x000fc800078e0202 */
[----:B------:R-:W-:-:S04]  /*0a80*/  IMAD R21, R21, R16, R2 ;  /* 0x0000001015157224 */ /* 0x000fc800078e0202 */
[----:B------:R-:W-:-:S07]  /*0a90*/  IMAD R22, R10, R8, R21 ;  /* 0x000000080a167224 */ /* 0x000fce00078e0215 */
.L_x_6:
[----:B------:R-:W-:Y:S05]  /*0aa0*/  BSYNC.RECONVERGENT B1 ;  /* 0x0000000000017941 */ /* 0x000fea0003800200 */
.L_x_5:
[----:B------:R-:W-:Y:S05]  /*0ab0*/  @!P1 BRA `(.L_x_1) ;  /* 0x0000000000c09947 */ /* 0x000fea0003800000 */
[----:B------:R-:W-:Y:S01]  /*0ac0*/  ISETP.GE.U32.AND P0, PT, R25, 0x4, PT ;  /* 0x000000041900780c */ /* 0x000fe20003f06070 */
[----:B------:R-:W-:Y:S01]  /*0ad0*/  BSSY.RECONVERGENT B1, `(.L_x_7) ;  /* 0x000001e000017945 */ /* 0x000fe20003800200 */
[----:B------:R-:W-:-:S04]  /*0ae0*/  LOP3.LUT R4, R4, 0x3, RZ, 0xc0, !PT ;  /* 0x0000000304047812 */ /* 0x000fc800078ec0ff */
[----:B------:R-:W-:-:S07]  /*0af0*/  ISETP.NE.AND P1, PT, R4, RZ, PT ;  /* 0x000000ff0400720c */ /* 0x000fce0003f25270 */
[----:B------:R-:W-:Y:S06]  /*0b00*/  @!P0 BRA `(.L_x_8) ;  /* 0x0000000000688947 */ /* 0x000fec0003800000 */
[----:B------:R-:W0:Y:S08]  /*0b10*/  LDC.64 R6, c[0x0][0x388] ;  /* 0x0000e200ff067b82 */ /* 0x000e300000000a00 */
[----:B------:R-:W1:Y:S01]  /*0b20*/  LDC.64 R8, c[0x0][0x380] ;  /* 0x0000e000ff087b82 */ /* 0x000e620000000a00 */
[----:B0-----:R-:W-:-:S07]  /*0b30*/  IMAD.WIDE R10, R3, 0x4, R6 ;  /* 0x00000004030a7825 */ /* 0x001fce00078e0206 */
[----:B------:R-:W0:Y:S01]  /*0b40*/  LDC.64 R6, c[0x0][0x398] ;  /* 0x0000e600ff067b82 */ /* 0x000e220000000a00 */
[----:B------:R-:W0:Y:S04]  /*0b50*/  LDG.E R13, desc[UR4][R10.64] ;  /* 0x000000040a0d7981 */ /* 0x000e28000c1e1900 */
[----:B------:R-:W2:Y:S04]  /*0b60*/  LDG.E R15, desc[UR4][R10.64+0x4] ;  /* 0x000004040a0f7981 */ /* 0x000ea8000c1e1900 */
[----:B------:R-:W3:Y:S04]  /*0b70*/  LDG.E R17, desc[UR4][R10.64+0x8] ;  /* 0x000008040a117981 */ /* 0x000ee8000c1e1900 */
[----:B------:R-:W4:Y:S01]  /*0b80*/  LDG.E R19, desc[UR4][R10.64+0xc] ;  /* 0x00000c040a137981 */ /* 0x000f22000c1e1900 */
[----:B-1----:R-:W-:-:S05]  /*0b90*/  IMAD.WIDE R8, R3, 0x4, R8 ;  /* 0x0000000403087825 */ /* 0x002fca00078e0208 */
[----:B------:R-:W5:Y:S04]  /*0ba0*/  LDG.E R5, desc[UR4][R8.64] ;  /* 0x0000000408057981 */ /* 0x000f68000c1e1900 */
[----:B------:R-:W5:Y:S04]  /*0bb0*/  LDG.E R2, desc[UR4][R8.64+0x4] ;  /* 0x0000040408027981 */ /* 0x000f68000c1e1900 */
[----:B------:R-:W5:Y:S01]  /*0bc0*/  LDG.E R11, desc[UR4][R8.64+0x8] ;  /* 0x00000804080b7981 */ /* 0x000f62000c1e1900 */
[----:B0-----:R-:W-:-:S04]  /*0bd0*/  IMAD.WIDE R12, R13, 0x4, R6 ;  /* 0x000000040d0c7825 */ /* 0x001fc800078e0206 */
[--C-:B--2---:R-:W-:Y:S02]  /*0be0*/  IMAD.WIDE R14, R15, 0x4, R6.reuse ;  /* 0x000000040f0e7825 */ /* 0x104fe400078e0206 */
[----:B------:R-:W5:Y:S02]  /*0bf0*/  LDG.E R12, desc[UR4][R12.64] ;  /* 0x000000040c0c7981 */ /* 0x000f64000c1e1900 */
[--C-:B---3--:R-:W-:Y:S02]  /*0c00*/  IMAD.WIDE R16, R17, 0x4, R6.reuse ;  /* 0x0000000411107825 */ /* 0x108fe400078e0206 */
[----:B------:R-:W2:Y:S02]  /*0c10*/  LDG.E R14, desc[UR4][R14.64] ;  /* 0x000000040e0e7981 */ /* 0x000ea4000c1e1900 */
[----:B----4-:R-:W-:Y:S02]  /*0c20*/  IMAD.WIDE R6, R19, 0x4, R6 ;  /* 0x0000000413067825 */ /* 0x010fe400078e0206 */
[----:B------:R-:W3:Y:S04]  /*0c30*/  LDG.E R16, desc[UR4][R16.64] ;  /* 0x0000000410107981 */ /* 0x000ee8000c1e1900 */
[----:B------:R-:W4:Y:S04]  /*0c40*/  LDG.E R19, desc[UR4][R8.64+0xc] ;  /* 0x00000c0408137981 */ /* 0x000f28000c1e1900 */
[----:B------:R-:W4:Y:S01]  /*0c50*/  LDG.E R6, desc[UR4][R6.64] ;  /* 0x0000000406067981 */ /* 0x000f22000c1e1900 */
[----:B------:R-:W-:Y:S01]  /*0c60*/  IADD3 R3, PT, PT, R3, 0x4, RZ ;  /* 0x0000000403037810 */ /* 0x000fe20007ffe0ff */
[----:B-----5:R-:W-:-:S04]  /*0c70*/  IMAD R5, R5, R12, R22 ;  /* 0x0000000c05057224 */ /* 0x020fc800078e0216 */
[----:B--2---:R-:W-:-:S04]  /*0c80*/  IMAD R2, R2, R14, R5 ;  /* 0x0000000e02027224 */ /* 0x004fc800078e0205 */
[----:B---3--:R-:W-:-:S04]  /*0c90*/  IMAD R2, R11, R16, R2 ;  /* 0x000000100b027224 */ /* 0x008fc800078e0202 */
[----:B----4-:R-:W-:-:S07]  /*0ca0*/  IMAD R22, R19, R6, R2 ;  /* 0x0000000613167224 */ /* 0x010fce00078e0202 */
.L_x_8:
[----:B------:R-:W-:Y:S05]  /*0cb0*/  BSYNC.RECONVERGENT B1 ;  /* 0x0000000000017941 */ /* 0x000fea0003800200 */
.L_x_7:
[----:B------:R-:W-:Y:S05]  /*0cc0*/  @!P1 BRA `(.L_x_1) ;  /* 0x00000000003c9947 */ /* 0x000fea0003800000 */
[----:B------:R-:W0:Y:S01]  /*0cd0*/  LDC.64 R14, c[0x0][0x398] ;  /* 0x0000e600ff0e7b82 */ /* 0x000e220000000a00 */
[----:B------:R-:W-:-:S07]  /*0ce0*/  IADD3 R2, PT, PT, -R4, RZ, RZ ;  /* 0x000000ff04027210 */ /* 0x000fce0007ffe1ff */
[----:B------:R-:W1:Y:S08]  /*0cf0*/  LDC.64 R12, c[0x0][0x380] ;  /* 0x0000e000ff0c7b82 */ /* 0x000e700000000a00 */
[----:B------:R-:W2:Y:S02]  /*0d00*/  LDC.64 R10, c[0x0][0x388] ;  /* 0x0000e200ff0a7b82 */ /* 0x000ea40000000a00 */
.L_x_9:
[----:B--2---:R-:W-:-:S06]  /*0d10*/  IMAD.WIDE R4, R3, 0x4, R10 ;  /* 0x0000000403047825 */ /* 0x004fcc00078e020a */
[----:B------:R-:W0:Y:S01]  /*0d20*/  LDG.E R5, desc[UR4][R4.64] ;  /* 0x0000000404057981 */ /* 0x000e22000c1e1900 */
[----:B-1----:R-:W-:-:S06]  /*0d30*/  IMAD.WIDE R6, R3, 0x4, R12 ;  /* 0x0000000403067825 */ /* 0x002fcc00078e020c */
[----:B------:R-:W2:Y:S01]  /*0d40*/  LDG.E R7, desc[UR4][R6.64] ;  /* 0x0000000406077981 */ /* 0x000ea2000c1e1900 */
[----:B------:R-:W-:Y:S01]  /*0d50*/  IADD3 R2, PT, PT, R2, 0x1, RZ ;  /* 0x0000000102027810 */ /* 0x000fe20007ffe0ff */
[----:B0-----:R-:W-:-:S06]  /*0d60*/  IMAD.WIDE R8, R5, 0x4, R14 ;  /* 0x0000000405087825 */ /* 0x001fcc00078e020e */
[----:B------:R-:W2:Y:S01]  /*0d70*/  LDG.E R8, desc[UR4][R8.64] ;  /* 0x0000000408087981 */ /* 0x000ea2000c1e1900 */
[----:B------:R-:W-:Y:S02]  /*0d80*/  ISETP.NE.AND P0, PT, R2, RZ, PT ;  /* 0x000000ff0200720c */ /* 0x000fe40003f05270 */
[----:B------:R-:W-:Y:S01]  /*0d90*/  IADD3 R3, PT, PT, R3, 0x1, RZ ;  /* 0x0000000103037810 */ /* 0x000fe20007ffe0ff */
[----:B--2---:R-:W-:-:S10]  /*0da0*/  IMAD R22, R7, R8, R22 ;  /* 0x0000000807167224 */ /* 0x004fd400078e0216 */
[----:B------:R-:W-:Y:S05]  /*0db0*/  @P0 BRA `(.L_x_9) ;  /* 0xfffffffc00d40947 */ /* 0x000fea000383ffff */
.L_x_1:
[----:B------:R-:W-:Y:S05]  /*0dc0*/  BSYNC.RECONVERGENT B0 ;  /* 0x0000000000007941 */ /* 0x000fea0003800200 */
.L_x_0:
[----:B------:R-:W0:Y:S02]  /*0dd0*/  LDC.64 R2, c[0x0][0x3a0] ;  /* 0x0000e800ff027b82 */ /* 0x000e240000000a00 */
[----:B0-----:R-:W-:-:S05]  /*0de0*/  IMAD.WIDE.U32 R2, R0, 0x4, R2 ;  /* 0x0000000400027825 */ /* 0x001fca00078e0002 */
[----:B------:R-:W-:Y:S01]  /*0df0*/  STG.E desc[UR4][R2.64], R22 ;  /* 0x0000001602007986 */ /* 0x000fe2000c101904 */
[----:B------:R-:W-:Y:S05]  /*0e00*/  EXIT ;  /* 0x000000000000794d */ /* 0x000fea0003800000 */
.L_x_10:
[----:B------:R-:W-:-:S00]  /*0e10*/  BRA `(.L_x_10) ;  /* 0xfffffffc00fc7947 */ /* 0x000fc0000383ffff */
[----:B------:R-:W-:-:S00]  /*0e20*/  NOP ;  /* 0x0000000000007918 */ /* 0x000fc00000000000 */
        /* <DEDUP_REMOVED lines=13> */
.L_x_11:


//--------------------- .nv.shared.reserved.0     --------------------------
	.section	.nv.shared.reserved.0,"aw",@nobits
	.weak		__nv_reservedSMEM_offset_0_alias
	.size		__nv_reservedSMEM_offset_0_alias, 0, 64
	.other		__nv_reservedSMEM_offset_0_alias,@"STO_CUDA_RESERVED_SHARED STV_DEFAULT"
__nv_reservedSMEM_offset_0_alias:
	.zero		0
	.zero		64


//--------------------- .nv.constant0._Z4csrmPiS_S_S_S_ --------------------------
	.section	.nv.constant0._Z4csrmPiS_S_S_S_,"a",@progbits
	.sectionflags	@""
	.align	4
.nv.constant0._Z4csrmPiS_S_S_S_:
	.zero		936


//--------------------- SYMBOLS --------------------------

	.type		.nv.reservedSmem.offset0,@object
	.size		.nv.reservedSmem.offset0,0x4
